//
// Generated by NVIDIA NVVM Compiler
//
// Compiler Build ID: CL-36424714
// Cuda compilation tools, release 13.0, V13.0.88
// Based on NVVM 20.0.0
//

.version 9.0
.target sm_100
.address_size 64

	// .globl	_Z6kernelPfS_S_S_
.global .align 1 .b8 _ZN34_INTERNAL_6b932203_4_k_cu_59bdd8bb4cuda3std3__45__cpo5beginE[1];
.global .align 1 .b8 _ZN34_INTERNAL_6b932203_4_k_cu_59bdd8bb4cuda3std3__45__cpo3endE[1];
.global .align 1 .b8 _ZN34_INTERNAL_6b932203_4_k_cu_59bdd8bb4cuda3std3__45__cpo6cbeginE[1];
.global .align 1 .b8 _ZN34_INTERNAL_6b932203_4_k_cu_59bdd8bb4cuda3std3__45__cpo4cendE[1];
.global .align 1 .b8 _ZN34_INTERNAL_6b932203_4_k_cu_59bdd8bb4cuda3std3__45__cpo6rbeginE[1];
.global .align 1 .b8 _ZN34_INTERNAL_6b932203_4_k_cu_59bdd8bb4cuda3std3__45__cpo4rendE[1];
.global .align 1 .b8 _ZN34_INTERNAL_6b932203_4_k_cu_59bdd8bb4cuda3std3__45__cpo7crbeginE[1];
.global .align 1 .b8 _ZN34_INTERNAL_6b932203_4_k_cu_59bdd8bb4cuda3std3__45__cpo5crendE[1];
.global .align 1 .b8 _ZN34_INTERNAL_6b932203_4_k_cu_59bdd8bb4cuda3std3__436_GLOBAL__N__6b932203_4_k_cu_59bdd8bb6ignoreE[1];
.global .align 1 .b8 _ZN34_INTERNAL_6b932203_4_k_cu_59bdd8bb4cuda3std3__419piecewise_constructE[1];
.global .align 1 .b8 _ZN34_INTERNAL_6b932203_4_k_cu_59bdd8bb4cuda3std3__48in_placeE[1];
.global .align 1 .b8 _ZN34_INTERNAL_6b932203_4_k_cu_59bdd8bb4cuda3std3__420unreachable_sentinelE[1];
.global .align 1 .b8 _ZN34_INTERNAL_6b932203_4_k_cu_59bdd8bb4cuda3std3__47nulloptE[1];
.global .align 1 .b8 _ZN34_INTERNAL_6b932203_4_k_cu_59bdd8bb4cuda3std3__48unexpectE[1];
.global .align 1 .b8 _ZN34_INTERNAL_6b932203_4_k_cu_59bdd8bb4cuda3std6ranges3__45__cpo4swapE[1];
.global .align 1 .b8 _ZN34_INTERNAL_6b932203_4_k_cu_59bdd8bb4cuda3std6ranges3__45__cpo9iter_moveE[1];
.global .align 1 .b8 _ZN34_INTERNAL_6b932203_4_k_cu_59bdd8bb4cuda3std6ranges3__45__cpo5beginE[1];
.global .align 1 .b8 _ZN34_INTERNAL_6b932203_4_k_cu_59bdd8bb4cuda3std6ranges3__45__cpo3endE[1];
.global .align 1 .b8 _ZN34_INTERNAL_6b932203_4_k_cu_59bdd8bb4cuda3std6ranges3__45__cpo6cbeginE[1];
.global .align 1 .b8 _ZN34_INTERNAL_6b932203_4_k_cu_59bdd8bb4cuda3std6ranges3__45__cpo4cendE[1];
.global .align 1 .b8 _ZN34_INTERNAL_6b932203_4_k_cu_59bdd8bb4cuda3std6ranges3__45__cpo7advanceE[1];
.global .align 1 .b8 _ZN34_INTERNAL_6b932203_4_k_cu_59bdd8bb4cuda3std6ranges3__45__cpo9iter_swapE[1];
.global .align 1 .b8 _ZN34_INTERNAL_6b932203_4_k_cu_59bdd8bb4cuda3std6ranges3__45__cpo4nextE[1];
.global .align 1 .b8 _ZN34_INTERNAL_6b932203_4_k_cu_59bdd8bb4cuda3std6ranges3__45__cpo4prevE[1];
.global .align 1 .b8 _ZN34_INTERNAL_6b932203_4_k_cu_59bdd8bb4cuda3std6ranges3__45__cpo4dataE[1];
.global .align 1 .b8 _ZN34_INTERNAL_6b932203_4_k_cu_59bdd8bb4cuda3std6ranges3__45__cpo5cdataE[1];
.global .align 1 .b8 _ZN34_INTERNAL_6b932203_4_k_cu_59bdd8bb4cuda3std6ranges3__45__cpo4sizeE[1];
.global .align 1 .b8 _ZN34_INTERNAL_6b932203_4_k_cu_59bdd8bb4cuda3std6ranges3__45__cpo5ssizeE[1];
.global .align 1 .b8 _ZN34_INTERNAL_6b932203_4_k_cu_59bdd8bb4cuda3std6ranges3__45__cpo8distanceE[1];
.global .align 1 .b8 _ZN34_INTERNAL_6b932203_4_k_cu_59bdd8bb6thrust24THRUST_300001_SM_1000_NS8cuda_cub3parE[1];
.global .align 1 .b8 _ZN34_INTERNAL_6b932203_4_k_cu_59bdd8bb6thrust24THRUST_300001_SM_1000_NS8cuda_cub10par_nosyncE[1];
.global .align 1 .b8 _ZN34_INTERNAL_6b932203_4_k_cu_59bdd8bb6thrust24THRUST_300001_SM_1000_NS6system6detail10sequential3seqE[1];
.global .align 1 .b8 _ZN34_INTERNAL_6b932203_4_k_cu_59bdd8bb6thrust24THRUST_300001_SM_1000_NS12placeholders2_1E[1];
.global .align 1 .b8 _ZN34_INTERNAL_6b932203_4_k_cu_59bdd8bb6thrust24THRUST_300001_SM_1000_NS12placeholders2_2E[1];
.global .align 1 .b8 _ZN34_INTERNAL_6b932203_4_k_cu_59bdd8bb6thrust24THRUST_300001_SM_1000_NS12placeholders2_3E[1];
.global .align 1 .b8 _ZN34_INTERNAL_6b932203_4_k_cu_59bdd8bb6thrust24THRUST_300001_SM_1000_NS12placeholders2_4E[1];
.global .align 1 .b8 _ZN34_INTERNAL_6b932203_4_k_cu_59bdd8bb6thrust24THRUST_300001_SM_1000_NS12placeholders2_5E[1];
.global .align 1 .b8 _ZN34_INTERNAL_6b932203_4_k_cu_59bdd8bb6thrust24THRUST_300001_SM_1000_NS12placeholders2_6E[1];
.global .align 1 .b8 _ZN34_INTERNAL_6b932203_4_k_cu_59bdd8bb6thrust24THRUST_300001_SM_1000_NS12placeholders2_7E[1];
.global .align 1 .b8 _ZN34_INTERNAL_6b932203_4_k_cu_59bdd8bb6thrust24THRUST_300001_SM_1000_NS12placeholders2_8E[1];
.global .align 1 .b8 _ZN34_INTERNAL_6b932203_4_k_cu_59bdd8bb6thrust24THRUST_300001_SM_1000_NS12placeholders2_9E[1];
.global .align 1 .b8 _ZN34_INTERNAL_6b932203_4_k_cu_59bdd8bb6thrust24THRUST_300001_SM_1000_NS12placeholders3_10E[1];
.global .align 1 .b8 _ZN34_INTERNAL_6b932203_4_k_cu_59bdd8bb6thrust24THRUST_300001_SM_1000_NS3seqE[1];

.visible .entry _Z6kernelPfS_S_S_(
	.param .u64 .ptr .align 1 _Z6kernelPfS_S_S__param_0,
	.param .u64 .ptr .align 1 _Z6kernelPfS_S_S__param_1,
	.param .u64 .ptr .align 1 _Z6kernelPfS_S_S__param_2,
	.param .u64 .ptr .align 1 _Z6kernelPfS_S_S__param_3
)
{
	.reg .b32 	%r<5>;
	.reg .b32 	%f<5>;
	.reg .b64 	%rd<13>;

	ld.param.u64 	%rd1, [_Z6kernelPfS_S_S__param_0];
	ld.param.u64 	%rd2, [_Z6kernelPfS_S_S__param_1];
	ld.param.u64 	%rd3, [_Z6kernelPfS_S_S__param_2];
	ld.param.u64 	%rd4, [_Z6kernelPfS_S_S__param_3];
	cvta.to.global.u64 	%rd5, %rd4;
	cvta.to.global.u64 	%rd6, %rd3;
	cvta.to.global.u64 	%rd7, %rd2;
	cvta.to.global.u64 	%rd8, %rd1;
	mov.u32 	%r1, %tid.x;
	mov.u32 	%r2, %ntid.x;
	mov.u32 	%r3, %ctaid.x;
	mad.lo.s32 	%r4, %r2, %r3, %r1;
	ld.global.f32 	%f1, [%rd8];
	mul.wide.s32 	%rd9, %r4, 4;
	add.s64 	%rd10, %rd7, %rd9;
	ld.global.f32 	%f2, [%rd10];
	add.s64 	%rd11, %rd6, %rd9;
	ld.global.f32 	%f3, [%rd11];
	fma.rn.f32 	%f4, %f1, %f2, %f3;
	add.s64 	%rd12, %rd5, %rd9;
	st.global.f32 	[%rd12], %f4;
	ret;

}
	// .globl	_ZN3cub18CUB_300001_SM_10006detail11EmptyKernelIvEEvv
.visible .entry _ZN3cub18CUB_300001_SM_10006detail11EmptyKernelIvEEvv()
{


	ret;

}


// ===== COMPILED SASS (sm_100) =====

	.target	sm_100

	.elftype	@"ET_EXEC"


//--------------------- .note.nv.tkinfo           --------------------------
	.section	.note.nv.tkinfo,"",@"SHT_NOTE"
	.sectionflags	@"SHF_NOTE_NV_TKINFO"
	.tkinfo
        /*0018*/ 	.word	0x00000002
        /*0030*/ 	.string	""
        /*0030*/ 	.string	"ptxas"
        /*0030*/ 	.string	"Cuda compilation tools, release 13.0, V13.0.88"
        /*0030*/ 	.string	"Build cuda_13.0.r13.0/compiler.36424714_0"
        /*0030*/ 	.string	"-arch sm_100 -m 64 "



//--------------------- .note.nv.cuinfo           --------------------------
	.section	.note.nv.cuinfo,"",@"SHT_NOTE"
	.sectionflags	@"SHF_NOTE_NV_CUINFO"
        /*0018*/ 	.short	0x0002
        /*001a*/ 	.short	0x0064
        /*001c*/ 	.short	0x0082
	.zero		2


//--------------------- .nv.info                  --------------------------
	.section	.nv.info,"",@"SHT_CUDA_INFO"
	.align	4


	//----- nvinfo : EIATTR_REGCOUNT
	.align		4
        /*0000*/ 	.byte	0x04, 0x2f
        /*0002*/ 	.short	(.L_44 - .L_43)
	.align		4
.L_43:
        /*0004*/ 	.word	index@(_Z6kernelPfS_S_S_)
        /*0008*/ 	.word	0x0000000e


	//----- nvinfo : EIATTR_FRAME_SIZE
	.align		4
.L_44:
        /*000c*/ 	.byte	0x04, 0x11
        /*000e*/ 	.short	(.L_46 - .L_45)
	.align		4
.L_45:
        /*0010*/ 	.word	index@(_Z6kernelPfS_S_S_)
        /*0014*/ 	.word	0x00000000


	//----- nvinfo : EIATTR_REGCOUNT
	.align		4
.L_46:
        /*0018*/ 	.byte	0x04, 0x2f
        /*001a*/ 	.short	(.L_48 - .L_47)
	.align		4
.L_47:
        /*001c*/ 	.word	index@(_ZN3cub18CUB_300001_SM_10006detail11EmptyKernelIvEEvv)
        /*0020*/ 	.word	0x00000004


	//----- nvinfo : EIATTR_FRAME_SIZE
	.align		4
.L_48:
        /*0024*/ 	.byte	0x04, 0x11
        /*0026*/ 	.short	(.L_50 - .L_49)
	.align		4
.L_49:
        /*0028*/ 	.word	index@(_ZN3cub18CUB_300001_SM_10006detail11EmptyKernelIvEEvv)
        /*002c*/ 	.word	0x00000000


	//----- nvinfo : EIATTR_MIN_STACK_SIZE
	.align		4
.L_50:
        /*0030*/ 	.byte	0x04, 0x12
        /*0032*/ 	.short	(.L_52 - .L_51)
	.align		4
.L_51:
        /*0034*/ 	.word	index@(_ZN3cub18CUB_300001_SM_10006detail11EmptyKernelIvEEvv)
        /*0038*/ 	.word	0x00000000


	//----- nvinfo : EIATTR_MIN_STACK_SIZE
	.align		4
.L_52:
        /*003c*/ 	.byte	0x04, 0x12
        /*003e*/ 	.short	(.L_54 - .L_53)
	.align		4
.L_53:
        /*0040*/ 	.word	index@(_Z6kernelPfS_S_S_)
        /*0044*/ 	.word	0x00000000
.L_54:


//--------------------- .nv.compat                --------------------------
	.section	.nv.compat,"",@"SHT_CUDA_COMPAT_INFO"
	.align	4
        /*0000*/ 	.byte	0x02, 0x09, 0x00, 0x00, 0x02, 0x02, 0x01, 0x00, 0x02, 0x05, 0x05, 0x00, 0x03, 0x07, 0x01, 0x01
        /*0010*/ 	.byte	0x02, 0x03, 0x00, 0x00, 0x02, 0x06, 0x01, 0x00, 0x04, 0x0b, 0x08, 0x00, 0x09, 0x00, 0x00, 0x00
        /*0020*/ 	.byte	0x00, 0x00, 0x00, 0x00


//--------------------- .nv.info._ZN3cub18CUB_300001_SM_10006detail11EmptyKernelIvEEvv --------------------------
	.section	.nv.info._ZN3cub18CUB_300001_SM_10006detail11EmptyKernelIvEEvv,"",@"SHT_CUDA_INFO"
	.sectionflags	@""
	.align	4


	//----- nvinfo : EIATTR_CUDA_API_VERSION
	.align		4
        /*0000*/ 	.byte	0x04, 0x37
        /*0002*/ 	.short	(.L_56 - .L_55)
.L_55:
        /*0004*/ 	.word	0x00000082


	//----- nvinfo : EIATTR_SPARSE_MMA_MASK
	.align		4
.L_56:
        /*0008*/ 	.byte	0x03, 0x50
        /*000a*/ 	.short	0x0000


	//----- nvinfo : EIATTR_MAXREG_COUNT
	.align		4
        /*000c*/ 	.byte	0x03, 0x1b
        /*000e*/ 	.short	0x00ff


	//----- nvinfo : EIATTR_MERCURY_ISA_VERSION
	.align		4
        /*0010*/ 	.byte	0x03, 0x5f
        /*0012*/ 	.short	0x0101


	//----- nvinfo : EIATTR_VRC_CTA_INIT_COUNT
	.align		4
        /*0014*/ 	.byte	0x02, 0x4a
	.zero		1
	.zero		1


	//----- nvinfo : EIATTR_EXIT_INSTR_OFFSETS
	.align		4
        /*0018*/ 	.byte	0x04, 0x1c
        /*001a*/ 	.short	(.L_58 - .L_57)


	//   ....[0]....
.L_57:
        /*001c*/ 	.word	0x00000010


	//----- nvinfo : EIATTR_SW_WAR
	.align		4
.L_58:
        /*0020*/ 	.byte	0x04, 0x36
        /*0022*/ 	.short	(.L_60 - .L_59)
.L_59:
        /*0024*/ 	.word	0x00000008
.L_60:


//--------------------- .nv.info._Z6kernelPfS_S_S_ --------------------------
	.section	.nv.info._Z6kernelPfS_S_S_,"",@"SHT_CUDA_INFO"
	.sectionflags	@""
	.align	4


	//----- nvinfo : EIATTR_CUDA_API_VERSION
	.align		4
        /*0000*/ 	.byte	0x04, 0x37
        /*0002*/ 	.short	(.L_62 - .L_61)
.L_61:
        /*0004*/ 	.word	0x00000082


	//----- nvinfo : EIATTR_KPARAM_INFO
	.align		4
.L_62:
        /*0008*/ 	.byte	0x04, 0x17
        /*000a*/ 	.short	(.L_64 - .L_63)
.L_63:
        /*000c*/ 	.word	0x00000000
        /*0010*/ 	.short	0x0003
        /*0012*/ 	.short	0x0018
        /*0014*/ 	.byte	0x00, 0xf5, 0x21, 0x00


	//----- nvinfo : EIATTR_KPARAM_INFO
	.align		4
.L_64:
        /*0018*/ 	.byte	0x04, 0x17
        /*001a*/ 	.short	(.L_66 - .L_65)
.L_65:
        /*001c*/ 	.word	0x00000000
        /*0020*/ 	.short	0x0002
        /*0022*/ 	.short	0x0010
        /*0024*/ 	.byte	0x00, 0xf5, 0x21, 0x00


	//----- nvinfo : EIATTR_KPARAM_INFO
	.align		4
.L_66:
        /*0028*/ 	.byte	0x04, 0x17
        /*002a*/ 	.short	(.L_68 - .L_67)
.L_67:
        /*002c*/ 	.word	0x00000000
        /*0030*/ 	.short	0x0001
        /*0032*/ 	.short	0x0008
        /*0034*/ 	.byte	0x00, 0xf5, 0x21, 0x00


	//----- nvinfo : EIATTR_KPARAM_INFO
	.align		4
.L_68:
        /*0038*/ 	.byte	0x04, 0x17
        /*003a*/ 	.short	(.L_70 - .L_69)
.L_69:
        /*003c*/ 	.word	0x00000000
        /*0040*/ 	.short	0x0000
        /*0042*/ 	.short	0x0000
        /*0044*/ 	.byte	0x00, 0xf5, 0x21, 0x00


	//----- nvinfo : EIATTR_SPARSE_MMA_MASK
	.align		4
.L_70:
        /*0048*/ 	.byte	0x03, 0x50
        /*004a*/ 	.short	0x0000


	//----- nvinfo : EIATTR_MAXREG_COUNT
	.align		4
        /*004c*/ 	.byte	0x03, 0x1b
        /*004e*/ 	.short	0x00ff


	//----- nvinfo : EIATTR_MERCURY_ISA_VERSION
	.align		4
        /*0050*/ 	.byte	0x03, 0x5f
        /*0052*/ 	.short	0x0101


	//----- nvinfo : EIATTR_VRC_CTA_INIT_COUNT
	.align		4
        /*0054*/ 	.byte	0x02, 0x4a
	.zero		1
	.zero		1


	//----- nvinfo : EIATTR_EXIT_INSTR_OFFSETS
	.align		4
        /*0058*/ 	.byte	0x04, 0x1c
        /*005a*/ 	.short	(.L_72 - .L_71)


	//   ....[0]....
.L_71:
        /*005c*/ 	.word	0x00000120


	//----- nvinfo : EIATTR_CBANK_PARAM_SIZE
	.align		4
.L_72:
        /*0060*/ 	.byte	0x03, 0x19
        /*0062*/ 	.short	0x0020


	//----- nvinfo : EIATTR_PARAM_CBANK
	.align		4
        /*0064*/ 	.byte	0x04, 0x0a
        /*0066*/ 	.short	(.L_74 - .L_73)
	.align		4
.L_73:
        /*0068*/ 	.word	index@(.nv.constant0._Z6kernelPfS_S_S_)
        /*006c*/ 	.short	0x0380
        /*006e*/ 	.short	0x0020


	//----- nvinfo : EIATTR_SW_WAR
	.align		4
.L_74:
        /*0070*/ 	.byte	0x04, 0x36
        /*0072*/ 	.short	(.L_76 - .L_75)
.L_75:
        /*0074*/ 	.word	0x00000008
.L_76:


//--------------------- .nv.callgraph             --------------------------
	.section	.nv.callgraph,"",@"SHT_CUDA_CALLGRAPH"
	.align	4
	.sectionentsize	8
	.align		4
        /*0000*/ 	.word	0x00000000
	.align		4
        /*0004*/ 	.word	0xffffffff
	.align		4
        /*0008*/ 	.word	0x00000000
	.align		4
        /*000c*/ 	.word	0xfffffffe
	.align		4
        /*0010*/ 	.word	0x00000000
	.align		4
        /*0014*/ 	.word	0xfffffffd
	.align		4
        /*0018*/ 	.word	0x00000000
	.align		4
        /*001c*/ 	.word	0xfffffffc


//--------------------- .nv.constant4             --------------------------
	.section	.nv.constant4,"a",@progbits
	.align	8
	.align		8
.nv.constant4:
        /*0000*/ 	.dword	_ZN34_INTERNAL_6b932203_4_k_cu_59bdd8bb4cuda3std3__45__cpo5beginE
	.align		8
        /*0008*/ 	.dword	_ZN34_INTERNAL_6b932203_4_k_cu_59bdd8bb4cuda3std3__45__cpo3endE
	.align		8
        /*0010*/ 	.dword	_ZN34_INTERNAL_6b932203_4_k_cu_59bdd8bb4cuda3std3__45__cpo6cbeginE
	.align		8
        /*0018*/ 	.dword	_ZN34_INTERNAL_6b932203_4_k_cu_59bdd8bb4cuda3std3__45__cpo4cendE
	.align		8
        /*0020*/ 	.dword	_ZN34_INTERNAL_6b932203_4_k_cu_59bdd8bb4cuda3std3__45__cpo6rbeginE
	.align		8
        /*0028*/ 	.dword	_ZN34_INTERNAL_6b932203_4_k_cu_59bdd8bb4cuda3std3__45__cpo4rendE
	.align		8
        /*0030*/ 	.dword	_ZN34_INTERNAL_6b932203_4_k_cu_59bdd8bb4cuda3std3__45__cpo7crbeginE
	.align		8
        /*0038*/ 	.dword	_ZN34_INTERNAL_6b932203_4_k_cu_59bdd8bb4cuda3std3__45__cpo5crendE
	.align		8
        /*0040*/ 	.dword	_ZN34_INTERNAL_6b932203_4_k_cu_59bdd8bb4cuda3std3__436_GLOBAL__N__6b932203_4_k_cu_59bdd8bb6ignoreE
	.align		8
        /*0048*/ 	.dword	_ZN34_INTERNAL_6b932203_4_k_cu_59bdd8bb4cuda3std3__419piecewise_constructE
	.align		8
        /*0050*/ 	.dword	_ZN34_INTERNAL_6b932203_4_k_cu_59bdd8bb4cuda3std3__48in_placeE
	.align		8
        /*0058*/ 	.dword	_ZN34_INTERNAL_6b932203_4_k_cu_59bdd8bb4cuda3std3__420unreachable_sentinelE
	.align		8
        /*0060*/ 	.dword	_ZN34_INTERNAL_6b932203_4_k_cu_59bdd8bb4cuda3std3__47nulloptE
	.align		8
        /*0068*/ 	.dword	_ZN34_INTERNAL_6b932203_4_k_cu_59bdd8bb4cuda3std3__48unexpectE
	.align		8
        /*0070*/ 	.dword	_ZN34_INTERNAL_6b932203_4_k_cu_59bdd8bb4cuda3std6ranges3__45__cpo4swapE
	.align		8
        /*0078*/ 	.dword	_ZN34_INTERNAL_6b932203_4_k_cu_59bdd8bb4cuda3std6ranges3__45__cpo9iter_moveE
	.align		8
        /*0080*/ 	.dword	_ZN34_INTERNAL_6b932203_4_k_cu_59bdd8bb4cuda3std6ranges3__45__cpo5beginE
	.align		8
        /*0088*/ 	.dword	_ZN34_INTERNAL_6b932203_4_k_cu_59bdd8bb4cuda3std6ranges3__45__cpo3endE
	.align		8
        /*0090*/ 	.dword	_ZN34_INTERNAL_6b932203_4_k_cu_59bdd8bb4cuda3std6ranges3__45__cpo6cbeginE
	.align		8
        /*0098*/ 	.dword	_ZN34_INTERNAL_6b932203_4_k_cu_59bdd8bb4cuda3std6ranges3__45__cpo4cendE
	.align		8
        /*00a0*/ 	.dword	_ZN34_INTERNAL_6b932203_4_k_cu_59bdd8bb4cuda3std6ranges3__45__cpo7advanceE
	.align		8
        /*00a8*/ 	.dword	_ZN34_INTERNAL_6b932203_4_k_cu_59bdd8bb4cuda3std6ranges3__45__cpo9iter_swapE
	.align		8
        /*00b0*/ 	.dword	_ZN34_INTERNAL_6b932203_4_k_cu_59bdd8bb4cuda3std6ranges3__45__cpo4nextE
	.align		8
        /*00b8*/ 	.dword	_ZN34_INTERNAL_6b932203_4_k_cu_59bdd8bb4cuda3std6ranges3__45__cpo4prevE
	.align		8
        /*00c0*/ 	.dword	_ZN34_INTERNAL_6b932203_4_k_cu_59bdd8bb4cuda3std6ranges3__45__cpo4dataE
	.align		8
        /*00c8*/ 	.dword	_ZN34_INTERNAL_6b932203_4_k_cu_59bdd8bb4cuda3std6ranges3__45__cpo5cdataE
	.align		8
        /*00d0*/ 	.dword	_ZN34_INTERNAL_6b932203_4_k_cu_59bdd8bb4cuda3std6ranges3__45__cpo4sizeE
	.align		8
        /*00d8*/ 	.dword	_ZN34_INTERNAL_6b932203_4_k_cu_59bdd8bb4cuda3std6ranges3__45__cpo5ssizeE
	.align		8
        /*00e0*/ 	.dword	_ZN34_INTERNAL_6b932203_4_k_cu_59bdd8bb4cuda3std6ranges3__45__cpo8distanceE
	.align		8
        /*00e8*/ 	.dword	_ZN34_INTERNAL_6b932203_4_k_cu_59bdd8bb6thrust24THRUST_300001_SM_1000_NS8cuda_cub3parE
	.align		8
        /*00f0*/ 	.dword	_ZN34_INTERNAL_6b932203_4_k_cu_59bdd8bb6thrust24THRUST_300001_SM_1000_NS8cuda_cub10par_nosyncE
	.align		8
        /*00f8*/ 	.dword	_ZN34_INTERNAL_6b932203_4_k_cu_59bdd8bb6thrust24THRUST_300001_SM_1000_NS6system6detail10sequential3seqE
	.align		8
        /*0100*/ 	.dword	_ZN34_INTERNAL_6b932203_4_k_cu_59bdd8bb6thrust24THRUST_300001_SM_1000_NS12placeholders2_1E
	.align		8
        /*0108*/ 	.dword	_ZN34_INTERNAL_6b932203_4_k_cu_59bdd8bb6thrust24THRUST_300001_SM_1000_NS12placeholders2_2E
	.align		8
        /*0110*/ 	.dword	_ZN34_INTERNAL_6b932203_4_k_cu_59bdd8bb6thrust24THRUST_300001_SM_1000_NS12placeholders2_3E
	.align		8
        /*0118*/ 	.dword	_ZN34_INTERNAL_6b932203_4_k_cu_59bdd8bb6thrust24THRUST_300001_SM_1000_NS12placeholders2_4E
	.align		8
        /*0120*/ 	.dword	_ZN34_INTERNAL_6b932203_4_k_cu_59bdd8bb6thrust24THRUST_300001_SM_1000_NS12placeholders2_5E
	.align		8
        /*0128*/ 	.dword	_ZN34_INTERNAL_6b932203_4_k_cu_59bdd8bb6thrust24THRUST_300001_SM_1000_NS12placeholders2_6E
	.align		8
        /*0130*/ 	.dword	_ZN34_INTERNAL_6b932203_4_k_cu_59bdd8bb6thrust24THRUST_300001_SM_1000_NS12placeholders2_7E
	.align		8
        /*0138*/ 	.dword	_ZN34_INTERNAL_6b932203_4_k_cu_59bdd8bb6thrust24THRUST_300001_SM_1000_NS12placeholders2_8E
	.align		8
        /*0140*/ 	.dword	_ZN34_INTERNAL_6b932203_4_k_cu_59bdd8bb6thrust24THRUST_300001_SM_1000_NS12placeholders2_9E
	.align		8
        /*0148*/ 	.dword	_ZN34_INTERNAL_6b932203_4_k_cu_59bdd8bb6thrust24THRUST_300001_SM_1000_NS12placeholders3_10E
	.align		8
        /*0150*/ 	.dword	_ZN34_INTERNAL_6b932203_4_k_cu_59bdd8bb6thrust24THRUST_300001_SM_1000_NS3seqE


//--------------------- .text._ZN3cub18CUB_300001_SM_10006detail11EmptyKernelIvEEvv --------------------------
	.section	.text._ZN3cub18CUB_300001_SM_10006detail11EmptyKernelIvEEvv,"ax",@progbits
	.align	128
        .global         _ZN3cub18CUB_300001_SM_10006detail11EmptyKernelIvEEvv
        .type           _ZN3cub18CUB_300001_SM_10006detail11EmptyKernelIvEEvv,@function
        .size           _ZN3cub18CUB_300001_SM_10006detail11EmptyKernelIvEEvv,(.L_x_2 - _ZN3cub18CUB_300001_SM_10006detail11EmptyKernelIvEEvv)
        .other          _ZN3cub18CUB_300001_SM_10006detail11EmptyKernelIvEEvv,@"STO_CUDA_ENTRY STV_DEFAULT"
_ZN3cub18CUB_300001_SM_10006detail11EmptyKernelIvEEvv:
.text._ZN3cub18CUB_300001_SM_10006detail11EmptyKernelIvEEvv:
[----:B------:R-:W-:Y:S01]  /*0000*/  LDC R1, c[0x0][0x37c] ;  /* 0x0000df00ff017b82 */ /* 0x000fe20000000800 */
[----:B------:R-:W-:Y:S05]  /*0010*/  EXIT ;  /* 0x000000000000794d */ /* 0x000fea0003800000 */
.L_x_0:
[----:B------:R-:W-:-:S00]  /*0020*/  BRA `(.L_x_0) ;  /* 0xfffffffc00fc7947 */ /* 0x000fc0000383ffff */
[----:B------:R-:W-:-:S00]  /*0030*/  NOP ;  /* 0x0000000000007918 */ /* 0x000fc00000000000 */
        /* <DEDUP_REMOVED lines=12> */
.L_x_2:


//--------------------- .text._Z6kernelPfS_S_S_   --------------------------
	.section	.text._Z6kernelPfS_S_S_,"ax",@progbits
	.align	128
        .global         _Z6kernelPfS_S_S_
        .type           _Z6kernelPfS_S_S_,@function
        .size           _Z6kernelPfS_S_S_,(.L_x_3 - _Z6kernelPfS_S_S_)
        .other          _Z6kernelPfS_S_S_,@"STO_CUDA_ENTRY STV_DEFAULT"
_Z6kernelPfS_S_S_:
.text._Z6kernelPfS_S_S_:
[----:B------:R-:W-:Y:S01]  /*0000*/  LDC R1, c[0x0][0x37c] ;  /* 0x0000df00ff017b82 */ /* 0x000fe20000000800 */
[----:B------:R-:W0:Y:S07]  /*0010*/  S2R R11, SR_TID.X ;  /* 0x00000000000b7919 */ /* 0x000e2e0000002100 */
[----:B------:R-:W1:Y:S01]  /*0020*/  LDC.64 R4, c[0x0][0x388] ;  /* 0x0000e200ff047b82 */ /* 0x000e620000000a00 */
[----:B------:R-:W0:Y:S01]  /*0030*/  LDCU UR6, c[0x0][0x360] ;  /* 0x00006c00ff0677ac */ /* 0x000e220008000800 */
[----:B------:R-:W0:Y:S01]  /*0040*/  S2R R0, SR_CTAID.X ;  /* 0x0000000000007919 */ /* 0x000e220000002500 */
[----:B------:R-:W2:Y:S05]  /*0050*/  LDCU.64 UR4, c[0x0][0x358] ;  /* 0x00006b00ff0477ac */ /* 0x000eaa0008000a00 */
[----:B------:R-:W3:Y:S08]  /*0060*/  LDC.64 R6, c[0x0][0x390] ;  /* 0x0000e400ff067b82 */ /* 0x000ef00000000a00 */
[----:B------:R-:W2:Y:S08]  /*0070*/  LDC.64 R2, c[0x0][0x380] ;  /* 0x0000e000ff027b82 */ /* 0x000eb00000000a00 */
[----:B------:R-:W4:Y:S01]  /*0080*/  LDC.64 R8, c[0x0][0x398] ;  /* 0x0000e600ff087b82 */ /* 0x000f220000000a00 */
[----:B0-----:R-:W-:-:S04]  /*0090*/  IMAD R11, R0, UR6, R11 ;  /* 0x00000006000b7c24 */ /* 0x001fc8000f8e020b */
[C---:B-1----:R-:W-:Y:S01]  /*00a0*/  IMAD.WIDE R4, R11.reuse, 0x4, R4 ;  /* 0x000000040b047825 */ /* 0x042fe200078e0204 */
[----:B--2---:R-:W2:Y:S03]  /*00b0*/  LDG.E R2, desc[UR4][R2.64] ;  /* 0x0000000402027981 */ /* 0x004ea6000c1e1900 */
[C---:B---3--:R-:W-:Y:S02]  /*00c0*/  IMAD.WIDE R6, R11.reuse, 0x4, R6 ;  /* 0x000000040b067825 */ /* 0x048fe400078e0206 */
[----:B------:R-:W2:Y:S04]  /*00d0*/  LDG.E R5, desc[UR4][R4.64] ;  /* 0x0000000404057981 */ /* 0x000ea8000c1e1900 */
[----:B------:R-:W2:Y:S01]  /*00e0*/  LDG.E R7, desc[UR4][R6.64] ;  /* 0x0000000406077981 */ /* 0x000ea2000c1e1900 */
[----:B----4-:R-:W-:-:S04]  /*00f0*/  IMAD.WIDE R8, R11, 0x4, R8 ;  /* 0x000000040b087825 */ /* 0x010fc800078e0208 */
[----:B--2---:R-:W-:-:S05]  /*0100*/  FFMA R11, R2, R5, R7 ;  /* 0x00000005020b7223 */ /* 0x004fca0000000007 */
[----:B------:R-:W-:Y:S01]  /*0110*/  STG.E desc[UR4][R8.64], R11 ;  /* 0x0000000b08007986 */ /* 0x000fe2000c101904 */
[----:B------:R-:W-:Y:S05]  /*0120*/  EXIT ;  /* 0x000000000000794d */ /* 0x000fea0003800000 */
.L_x_1:
        /* <DEDUP_REMOVED lines=13> */
.L_x_3:


//--------------------- .nv.shared.reserved.0     --------------------------
	.section	.nv.shared.reserved.0,"aw",@nobits
	.weak		__nv_reservedSMEM_offset_0_alias
	.size		__nv_reservedSMEM_offset_0_alias, 0, 64
	.other		__nv_reservedSMEM_offset_0_alias,@"STO_CUDA_RESERVED_SHARED STV_DEFAULT"
__nv_reservedSMEM_offset_0_alias:
	.zero		0
	.zero		64


//--------------------- .nv.global                --------------------------
	.section	.nv.global,"aw",@nobits
.nv.global:
	.type		_ZN34_INTERNAL_6b932203_4_k_cu_59bdd8bb6thrust24THRUST_300001_SM_1000_NS3seqE,@object
	.size		_ZN34_INTERNAL_6b932203_4_k_cu_59bdd8bb6thrust24THRUST_300001_SM_1000_NS3seqE,(_ZN34_INTERNAL_6b932203_4_k_cu_59bdd8bb4cuda3std3__48in_placeE - _ZN34_INTERNAL_6b932203_4_k_cu_59bdd8bb6thrust24THRUST_300001_SM_1000_NS3seqE)
_ZN34_INTERNAL_6b932203_4_k_cu_59bdd8bb6thrust24THRUST_300001_SM_1000_NS3seqE:
	.zero		1
	.type		_ZN34_INTERNAL_6b932203_4_k_cu_59bdd8bb4cuda3std3__48in_placeE,@object
	.size		_ZN34_INTERNAL_6b932203_4_k_cu_59bdd8bb4cuda3std3__48in_placeE,(_ZN34_INTERNAL_6b932203_4_k_cu_59bdd8bb4cuda3std6ranges3__45__cpo4sizeE - _ZN34_INTERNAL_6b932203_4_k_cu_59bdd8bb4cuda3std3__48in_placeE)
_ZN34_INTERNAL_6b932203_4_k_cu_59bdd8bb4cuda3std3__48in_placeE:
	.zero		1
	.type		_ZN34_INTERNAL_6b932203_4_k_cu_59bdd8bb4cuda3std6ranges3__45__cpo4sizeE,@object
	.size		_ZN34_INTERNAL_6b932203_4_k_cu_59bdd8bb4cuda3std6ranges3__45__cpo4sizeE,(_ZN34_INTERNAL_6b932203_4_k_cu_59bdd8bb6thrust24THRUST_300001_SM_1000_NS12placeholders2_3E - _ZN34_INTERNAL_6b932203_4_k_cu_59bdd8bb4cuda3std6ranges3__45__cpo4sizeE)
_ZN34_INTERNAL_6b932203_4_k_cu_59bdd8bb4cuda3std6ranges3__45__cpo4sizeE:
	.zero		1
	.type		_ZN34_INTERNAL_6b932203_4_k_cu_59bdd8bb6thrust24THRUST_300001_SM_1000_NS12placeholders2_3E,@object
	.size		_ZN34_INTERNAL_6b932203_4_k_cu_59bdd8bb6thrust24THRUST_300001_SM_1000_NS12placeholders2_3E,(_ZN34_INTERNAL_6b932203_4_k_cu_59bdd8bb4cuda3std3__45__cpo6cbeginE - _ZN34_INTERNAL_6b932203_4_k_cu_59bdd8bb6thrust24THRUST_300001_SM_1000_NS12placeholders2_3E)
_ZN34_INTERNAL_6b932203_4_k_cu_59bdd8bb6thrust24THRUST_300001_SM_1000_NS12placeholders2_3E:
	.zero		1
	.type		_ZN34_INTERNAL_6b932203_4_k_cu_59bdd8bb4cuda3std3__45__cpo6cbeginE,@object
	.size		_ZN34_INTERNAL_6b932203_4_k_cu_59bdd8bb4cuda3std3__45__cpo6cbeginE,(_ZN34_INTERNAL_6b932203_4_k_cu_59bdd8bb4cuda3std6ranges3__45__cpo6cbeginE - _ZN34_INTERNAL_6b932203_4_k_cu_59bdd8bb4cuda3std3__45__cpo6cbeginE)
_ZN34_INTERNAL_6b932203_4_k_cu_59bdd8bb4cuda3std3__45__cpo6cbeginE:
	.zero		1
	.type		_ZN34_INTERNAL_6b932203_4_k_cu_59bdd8bb4cuda3std6ranges3__45__cpo6cbeginE,@object
	.size		_ZN34_INTERNAL_6b932203_4_k_cu_59bdd8bb4cuda3std6ranges3__45__cpo6cbeginE,(_ZN34_INTERNAL_6b932203_4_k_cu_59bdd8bb6thrust24THRUST_300001_SM_1000_NS12placeholders2_7E - _ZN34_INTERNAL_6b932203_4_k_cu_59bdd8bb4cuda3std6ranges3__45__cpo6cbeginE)
_ZN34_INTERNAL_6b932203_4_k_cu_59bdd8bb4cuda3std6ranges3__45__cpo6cbeginE:
	.zero		1
	.type		_ZN34_INTERNAL_6b932203_4_k_cu_59bdd8bb6thrust24THRUST_300001_SM_1000_NS12placeholders2_7E,@object
	.size		_ZN34_INTERNAL_6b932203_4_k_cu_59bdd8bb6thrust24THRUST_300001_SM_1000_NS12placeholders2_7E,(_ZN34_INTERNAL_6b932203_4_k_cu_59bdd8bb4cuda3std3__45__cpo7crbeginE - _ZN34_INTERNAL_6b932203_4_k_cu_59bdd8bb6thrust24THRUST_300001_SM_1000_NS12placeholders2_7E)
_ZN34_INTERNAL_6b932203_4_k_cu_59bdd8bb6thrust24THRUST_300001_SM_1000_NS12placeholders2_7E:
	.zero		1
	.type		_ZN34_INTERNAL_6b932203_4_k_cu_59bdd8bb4cuda3std3__45__cpo7crbeginE,@object
	.size		_ZN34_INTERNAL_6b932203_4_k_cu_59bdd8bb4cuda3std3__45__cpo7crbeginE,(_ZN34_INTERNAL_6b932203_4_k_cu_59bdd8bb4cuda3std6ranges3__45__cpo4nextE - _ZN34_INTERNAL_6b932203_4_k_cu_59bdd8bb4cuda3std3__45__cpo7crbeginE)
_ZN34_INTERNAL_6b932203_4_k_cu_59bdd8bb4cuda3std3__45__cpo7crbeginE:
	.zero		1
	.type		_ZN34_INTERNAL_6b932203_4_k_cu_59bdd8bb4cuda3std6ranges3__45__cpo4nextE,@object
	.size		_ZN34_INTERNAL_6b932203_4_k_cu_59bdd8bb4cuda3std6ranges3__45__cpo4nextE,(_ZN34_INTERNAL_6b932203_4_k_cu_59bdd8bb4cuda3std6ranges3__45__cpo4swapE - _ZN34_INTERNAL_6b932203_4_k_cu_59bdd8bb4cuda3std6ranges3__45__cpo4nextE)
_ZN34_INTERNAL_6b932203_4_k_cu_59bdd8bb4cuda3std6ranges3__45__cpo4nextE:
	.zero		1
	.type		_ZN34_INTERNAL_6b932203_4_k_cu_59bdd8bb4cuda3std6ranges3__45__cpo4swapE,@object
	.size		_ZN34_INTERNAL_6b932203_4_k_cu_59bdd8bb4cuda3std6ranges3__45__cpo4swapE,(_ZN34_INTERNAL_6b932203_4_k_cu_59bdd8bb6thrust24THRUST_300001_SM_1000_NS8cuda_cub10par_nosyncE - _ZN34_INTERNAL_6b932203_4_k_cu_59bdd8bb4cuda3std6ranges3__45__cpo4swapE)
_ZN34_INTERNAL_6b932203_4_k_cu_59bdd8bb4cuda3std6ranges3__45__cpo4swapE:
	.zero		1
	.type		_ZN34_INTERNAL_6b932203_4_k_cu_59bdd8bb6thrust24THRUST_300001_SM_1000_NS8cuda_cub10par_nosyncE,@object
	.size		_ZN34_INTERNAL_6b932203_4_k_cu_59bdd8bb6thrust24THRUST_300001_SM_1000_NS8cuda_cub10par_nosyncE,(_ZN34_INTERNAL_6b932203_4_k_cu_59bdd8bb6thrust24THRUST_300001_SM_1000_NS12placeholders2_9E - _ZN34_INTERNAL_6b932203_4_k_cu_59bdd8bb6thrust24THRUST_300001_SM_1000_NS8cuda_cub10par_nosyncE)
_ZN34_INTERNAL_6b932203_4_k_cu_59bdd8bb6thrust24THRUST_300001_SM_1000_NS8cuda_cub10par_nosyncE:
	.zero		1
	.type		_ZN34_INTERNAL_6b932203_4_k_cu_59bdd8bb6thrust24THRUST_300001_SM_1000_NS12placeholders2_9E,@object
	.size		_ZN34_INTERNAL_6b932203_4_k_cu_59bdd8bb6thrust24THRUST_300001_SM_1000_NS12placeholders2_9E,(_ZN34_INTERNAL_6b932203_4_k_cu_59bdd8bb4cuda3std3__436_GLOBAL__N__6b932203_4_k_cu_59bdd8bb6ignoreE - _ZN34_INTERNAL_6b932203_4_k_cu_59bdd8bb6thrust24THRUST_300001_SM_1000_NS12placeholders2_9E)
_ZN34_INTERNAL_6b932203_4_k_cu_59bdd8bb6thrust24THRUST_300001_SM_1000_NS12placeholders2_9E:
	.zero		1
	.type		_ZN34_INTERNAL_6b932203_4_k_cu_59bdd8bb4cuda3std3__436_GLOBAL__N__6b932203_4_k_cu_59bdd8bb6ignoreE,@object
	.size		_ZN34_INTERNAL_6b932203_4_k_cu_59bdd8bb4cuda3std3__436_GLOBAL__N__6b932203_4_k_cu_59bdd8bb6ignoreE,(_ZN34_INTERNAL_6b932203_4_k_cu_59bdd8bb4cuda3std6ranges3__45__cpo4dataE - _ZN34_INTERNAL_6b932203_4_k_cu_59bdd8bb4cuda3std3__436_GLOBAL__N__6b932203_4_k_cu_59bdd8bb6ignoreE)
_ZN34_INTERNAL_6b932203_4_k_cu_59bdd8bb4cuda3std3__436_GLOBAL__N__6b932203_4_k_cu_59bdd8bb6ignoreE:
	.zero		1
	.type		_ZN34_INTERNAL_6b932203_4_k_cu_59bdd8bb4cuda3std6ranges3__45__cpo4dataE,@object
	.size		_ZN34_INTERNAL_6b932203_4_k_cu_59bdd8bb4cuda3std6ranges3__45__cpo4dataE,(_ZN34_INTERNAL_6b932203_4_k_cu_59bdd8bb6thrust24THRUST_300001_SM_1000_NS12placeholders2_1E - _ZN34_INTERNAL_6b932203_4_k_cu_59bdd8bb4cuda3std6ranges3__45__cpo4dataE)
_ZN34_INTERNAL_6b932203_4_k_cu_59bdd8bb4cuda3std6ranges3__45__cpo4dataE:
	.zero		1
	.type		_ZN34_INTERNAL_6b932203_4_k_cu_59bdd8bb6thrust24THRUST_300001_SM_1000_NS12placeholders2_1E,@object
	.size		_ZN34_INTERNAL_6b932203_4_k_cu_59bdd8bb6thrust24THRUST_300001_SM_1000_NS12placeholders2_1E,(_ZN34_INTERNAL_6b932203_4_k_cu_59bdd8bb4cuda3std3__45__cpo5beginE - _ZN34_INTERNAL_6b932203_4_k_cu_59bdd8bb6thrust24THRUST_300001_SM_1000_NS12placeholders2_1E)
_ZN34_INTERNAL_6b932203_4_k_cu_59bdd8bb6thrust24THRUST_300001_SM_1000_NS12placeholders2_1E:
	.zero		1
	.type		_ZN34_INTERNAL_6b932203_4_k_cu_59bdd8bb4cuda3std3__45__cpo5beginE,@object
	.size		_ZN34_INTERNAL_6b932203_4_k_cu_59bdd8bb4cuda3std3__45__cpo5beginE,(_ZN34_INTERNAL_6b932203_4_k_cu_59bdd8bb4cuda3std6ranges3__45__cpo5beginE - _ZN34_INTERNAL_6b932203_4_k_cu_59bdd8bb4cuda3std3__45__cpo5beginE)
_ZN34_INTERNAL_6b932203_4_k_cu_59bdd8bb4cuda3std3__45__cpo5beginE:
	.zero		1
	.type		_ZN34_INTERNAL_6b932203_4_k_cu_59bdd8bb4cuda3std6ranges3__45__cpo5beginE,@object
	.size		_ZN34_INTERNAL_6b932203_4_k_cu_59bdd8bb4cuda3std6ranges3__45__cpo5beginE,(_ZN34_INTERNAL_6b932203_4_k_cu_59bdd8bb6thrust24THRUST_300001_SM_1000_NS12placeholders2_5E - _ZN34_INTERNAL_6b932203_4_k_cu_59bdd8bb4cuda3std6ranges3__45__cpo5beginE)
_ZN34_INTERNAL_6b932203_4_k_cu_59bdd8bb4cuda3std6ranges3__45__cpo5beginE:
	.zero		1
	.type		_ZN34_INTERNAL_6b932203_4_k_cu_59bdd8bb6thrust24THRUST_300001_SM_1000_NS12placeholders2_5E,@object
	.size		_ZN34_INTERNAL_6b932203_4_k_cu_59bdd8bb6thrust24THRUST_300001_SM_1000_NS12placeholders2_5E,(_ZN34_INTERNAL_6b932203_4_k_cu_59bdd8bb4cuda3std3__45__cpo6rbeginE - _ZN34_INTERNAL_6b932203_4_k_cu_59bdd8bb6thrust24THRUST_300001_SM_1000_NS12placeholders2_5E)
_ZN34_INTERNAL_6b932203_4_k_cu_59bdd8bb6thrust24THRUST_300001_SM_1000_NS12placeholders2_5E:
	.zero		1
	.type		_ZN34_INTERNAL_6b932203_4_k_cu_59bdd8bb4cuda3std3__45__cpo6rbeginE,@object
	.size		_ZN34_INTERNAL_6b932203_4_k_cu_59bdd8bb4cuda3std3__45__cpo6rbeginE,(_ZN34_INTERNAL_6b932203_4_k_cu_59bdd8bb4cuda3std6ranges3__45__cpo7advanceE - _ZN34_INTERNAL_6b932203_4_k_cu_59bdd8bb4cuda3std3__45__cpo6rbeginE)
_ZN34_INTERNAL_6b932203_4_k_cu_59bdd8bb4cuda3std3__45__cpo6rbeginE:
	.zero		1
	.type		_ZN34_INTERNAL_6b932203_4_k_cu_59bdd8bb4cuda3std6ranges3__45__cpo7advanceE,@object
	.size		_ZN34_INTERNAL_6b932203_4_k_cu_59bdd8bb4cuda3std6ranges3__45__cpo7advanceE,(_ZN34_INTERNAL_6b932203_4_k_cu_59bdd8bb4cuda3std3__47nulloptE - _ZN34_INTERNAL_6b932203_4_k_cu_59bdd8bb4cuda3std6ranges3__45__cpo7advanceE)
_ZN34_INTERNAL_6b932203_4_k_cu_59bdd8bb4cuda3std6ranges3__45__cpo7advanceE:
	.zero		1
	.type		_ZN34_INTERNAL_6b932203_4_k_cu_59bdd8bb4cuda3std3__47nulloptE,@object
	.size		_ZN34_INTERNAL_6b932203_4_k_cu_59bdd8bb4cuda3std3__47nulloptE,(_ZN34_INTERNAL_6b932203_4_k_cu_59bdd8bb4cuda3std6ranges3__45__cpo8distanceE - _ZN34_INTERNAL_6b932203_4_k_cu_59bdd8bb4cuda3std3__47nulloptE)
_ZN34_INTERNAL_6b932203_4_k_cu_59bdd8bb4cuda3std3__47nulloptE:
	.zero		1
	.type		_ZN34_INTERNAL_6b932203_4_k_cu_59bdd8bb4cuda3std6ranges3__45__cpo8distanceE,@object
	.size		_ZN34_INTERNAL_6b932203_4_k_cu_59bdd8bb4cuda3std6ranges3__45__cpo8distanceE,(_ZN34_INTERNAL_6b932203_4_k_cu_59bdd8bb6thrust24THRUST_300001_SM_1000_NS12placeholders3_10E - _ZN34_INTERNAL_6b932203_4_k_cu_59bdd8bb4cuda3std6ranges3__45__cpo8distanceE)
_ZN34_INTERNAL_6b932203_4_k_cu_59bdd8bb4cuda3std6ranges3__45__cpo8distanceE:
	.zero		1
	.type		_ZN34_INTERNAL_6b932203_4_k_cu_59bdd8bb6thrust24THRUST_300001_SM_1000_NS12placeholders3_10E,@object
	.size		_ZN34_INTERNAL_6b932203_4_k_cu_59bdd8bb6thrust24THRUST_300001_SM_1000_NS12placeholders3_10E,(_ZN34_INTERNAL_6b932203_4_k_cu_59bdd8bb4cuda3std3__419piecewise_constructE - _ZN34_INTERNAL_6b932203_4_k_cu_59bdd8bb6thrust24THRUST_300001_SM_1000_NS12placeholders3_10E)
_ZN34_INTERNAL_6b932203_4_k_cu_59bdd8bb6thrust24THRUST_300001_SM_1000_NS12placeholders3_10E:
	.zero		1
	.type		_ZN34_INTERNAL_6b932203_4_k_cu_59bdd8bb4cuda3std3__419piecewise_constructE,@object
	.size		_ZN34_INTERNAL_6b932203_4_k_cu_59bdd8bb4cuda3std3__419piecewise_constructE,(_ZN34_INTERNAL_6b932203_4_k_cu_59bdd8bb4cuda3std6ranges3__45__cpo5cdataE - _ZN34_INTERNAL_6b932203_4_k_cu_59bdd8bb4cuda3std3__419piecewise_constructE)
_ZN34_INTERNAL_6b932203_4_k_cu_59bdd8bb4cuda3std3__419piecewise_constructE:
	.zero		1
	.type		_ZN34_INTERNAL_6b932203_4_k_cu_59bdd8bb4cuda3std6ranges3__45__cpo5cdataE,@object
	.size		_ZN34_INTERNAL_6b932203_4_k_cu_59bdd8bb4cuda3std6ranges3__45__cpo5cdataE,(_ZN34_INTERNAL_6b932203_4_k_cu_59bdd8bb6thrust24THRUST_300001_SM_1000_NS12placeholders2_2E - _ZN34_INTERNAL_6b932203_4_k_cu_59bdd8bb4cuda3std6ranges3__45__cpo5cdataE)
_ZN34_INTERNAL_6b932203_4_k_cu_59bdd8bb4cuda3std6ranges3__45__cpo5cdataE:
	.zero		1
	.type		_ZN34_INTERNAL_6b932203_4_k_cu_59bdd8bb6thrust24THRUST_300001_SM_1000_NS12placeholders2_2E,@object
	.size		_ZN34_INTERNAL_6b932203_4_k_cu_59bdd8bb6thrust24THRUST_300001_SM_1000_NS12placeholders2_2E,(_ZN34_INTERNAL_6b932203_4_k_cu_59bdd8bb4cuda3std3__45__cpo3endE - _ZN34_INTERNAL_6b932203_4_k_cu_59bdd8bb6thrust24THRUST_300001_SM_1000_NS12placeholders2_2E)
_ZN34_INTERNAL_6b932203_4_k_cu_59bdd8bb6thrust24THRUST_300001_SM_1000_NS12placeholders2_2E:
	.zero		1
	.type		_ZN34_INTERNAL_6b932203_4_k_cu_59bdd8bb4cuda3std3__45__cpo3endE,@object
	.size		_ZN34_INTERNAL_6b932203_4_k_cu_59bdd8bb4cuda3std3__45__cpo3endE,(_ZN34_INTERNAL_6b932203_4_k_cu_59bdd8bb4cuda3std6ranges3__45__cpo3endE - _ZN34_INTERNAL_6b932203_4_k_cu_59bdd8bb4cuda3std3__45__cpo3endE)
_ZN34_INTERNAL_6b932203_4_k_cu_59bdd8bb4cuda3std3__45__cpo3endE:
	.zero		1
	.type		_ZN34_INTERNAL_6b932203_4_k_cu_59bdd8bb4cuda3std6ranges3__45__cpo3endE,@object
	.size		_ZN34_INTERNAL_6b932203_4_k_cu_59bdd8bb4cuda3std6ranges3__45__cpo3endE,(_ZN34_INTERNAL_6b932203_4_k_cu_59bdd8bb6thrust24THRUST_300001_SM_1000_NS12placeholders2_6E - _ZN34_INTERNAL_6b932203_4_k_cu_59bdd8bb4cuda3std6ranges3__45__cpo3endE)
_ZN34_INTERNAL_6b932203_4_k_cu_59bdd8bb4cuda3std6ranges3__45__cpo3endE:
	.zero		1
	.type		_ZN34_INTERNAL_6b932203_4_k_cu_59bdd8bb6thrust24THRUST_300001_SM_1000_NS12placeholders2_6E,@object
	.size		_ZN34_INTERNAL_6b932203_4_k_cu_59bdd8bb6thrust24THRUST_300001_SM_1000_NS12placeholders2_6E,(_ZN34_INTERNAL_6b932203_4_k_cu_59bdd8bb4cuda3std3__45__cpo4rendE - _ZN34_INTERNAL_6b932203_4_k_cu_59bdd8bb6thrust24THRUST_300001_SM_1000_NS12placeholders2_6E)
_ZN34_INTERNAL_6b932203_4_k_cu_59bdd8bb6thrust24THRUST_300001_SM_1000_NS12placeholders2_6E:
	.zero		1
	.type		_ZN34_INTERNAL_6b932203_4_k_cu_59bdd8bb4cuda3std3__45__cpo4rendE,@object
	.size		_ZN34_INTERNAL_6b932203_4_k_cu_59bdd8bb4cuda3std3__45__cpo4rendE,(_ZN34_INTERNAL_6b932203_4_k_cu_59bdd8bb4cuda3std6ranges3__45__cpo9iter_swapE - _ZN34_INTERNAL_6b932203_4_k_cu_59bdd8bb4cuda3std3__45__cpo4rendE)
_ZN34_INTERNAL_6b932203_4_k_cu_59bdd8bb4cuda3std3__45__cpo4rendE:
	.zero		1
	.type		_ZN34_INTERNAL_6b932203_4_k_cu_59bdd8bb4cuda3std6ranges3__45__cpo9iter_swapE,@object
	.size		_ZN34_INTERNAL_6b932203_4_k_cu_59bdd8bb4cuda3std6ranges3__45__cpo9iter_swapE,(_ZN34_INTERNAL_6b932203_4_k_cu_59bdd8bb4cuda3std3__48unexpectE - _ZN34_INTERNAL_6b932203_4_k_cu_59bdd8bb4cuda3std6ranges3__45__cpo9iter_swapE)
_ZN34_INTERNAL_6b932203_4_k_cu_59bdd8bb4cuda3std6ranges3__45__cpo9iter_swapE:
	.zero		1
	.type		_ZN34_INTERNAL_6b932203_4_k_cu_59bdd8bb4cuda3std3__48unexpectE,@object
	.size		_ZN34_INTERNAL_6b932203_4_k_cu_59bdd8bb4cuda3std3__48unexpectE,(_ZN34_INTERNAL_6b932203_4_k_cu_59bdd8bb6thrust24THRUST_300001_SM_1000_NS8cuda_cub3parE - _ZN34_INTERNAL_6b932203_4_k_cu_59bdd8bb4cuda3std3__48unexpectE)
_ZN34_INTERNAL_6b932203_4_k_cu_59bdd8bb4cuda3std3__48unexpectE:
	.zero		1
	.type		_ZN34_INTERNAL_6b932203_4_k_cu_59bdd8bb6thrust24THRUST_300001_SM_1000_NS8cuda_cub3parE,@object
	.size		_ZN34_INTERNAL_6b932203_4_k_cu_59bdd8bb6thrust24THRUST_300001_SM_1000_NS8cuda_cub3parE,(_ZN34_INTERNAL_6b932203_4_k_cu_59bdd8bb6thrust24THRUST_300001_SM_1000_NS12placeholders2_4E - _ZN34_INTERNAL_6b932203_4_k_cu_59bdd8bb6thrust24THRUST_300001_SM_1000_NS8cuda_cub3parE)
_ZN34_INTERNAL_6b932203_4_k_cu_59bdd8bb6thrust24THRUST_300001_SM_1000_NS8cuda_cub3parE:
	.zero		1
	.type		_ZN34_INTERNAL_6b932203_4_k_cu_59bdd8bb6thrust24THRUST_300001_SM_1000_NS12placeholders2_4E,@object
	.size		_ZN34_INTERNAL_6b932203_4_k_cu_59bdd8bb6thrust24THRUST_300001_SM_1000_NS12placeholders2_4E,(_ZN34_INTERNAL_6b932203_4_k_cu_59bdd8bb4cuda3std3__45__cpo4cendE - _ZN34_INTERNAL_6b932203_4_k_cu_59bdd8bb6thrust24THRUST_300001_SM_1000_NS12placeholders2_4E)
_ZN34_INTERNAL_6b932203_4_k_cu_59bdd8bb6thrust24THRUST_300001_SM_1000_NS12placeholders2_4E:
	.zero		1
	.type		_ZN34_INTERNAL_6b932203_4_k_cu_59bdd8bb4cuda3std3__45__cpo4cendE,@object
	.size		_ZN34_INTERNAL_6b932203_4_k_cu_59bdd8bb4cuda3std3__45__cpo4cendE,(_ZN34_INTERNAL_6b932203_4_k_cu_59bdd8bb4cuda3std6ranges3__45__cpo4cendE - _ZN34_INTERNAL_6b932203_4_k_cu_59bdd8bb4cuda3std3__45__cpo4cendE)
_ZN34_INTERNAL_6b932203_4_k_cu_59bdd8bb4cuda3std3__45__cpo4cendE:
	.zero		1
	.type		_ZN34_INTERNAL_6b932203_4_k_cu_59bdd8bb4cuda3std6ranges3__45__cpo4cendE,@object
	.size		_ZN34_INTERNAL_6b932203_4_k_cu_59bdd8bb4cuda3std6ranges3__45__cpo4cendE,(_ZN34_INTERNAL_6b932203_4_k_cu_59bdd8bb4cuda3std3__420unreachable_sentinelE - _ZN34_INTERNAL_6b932203_4_k_cu_59bdd8bb4cuda3std6ranges3__45__cpo4cendE)
_ZN34_INTERNAL_6b932203_4_k_cu_59bdd8bb4cuda3std6ranges3__45__cpo4cendE:
	.zero		1
	.type		_ZN34_INTERNAL_6b932203_4_k_cu_59bdd8bb4cuda3std3__420unreachable_sentinelE,@object
	.size		_ZN34_INTERNAL_6b932203_4_k_cu_59bdd8bb4cuda3std3__420unreachable_sentinelE,(_ZN34_INTERNAL_6b932203_4_k_cu_59bdd8bb4cuda3std6ranges3__45__cpo5ssizeE - _ZN34_INTERNAL_6b932203_4_k_cu_59bdd8bb4cuda3std3__420unreachable_sentinelE)
_ZN34_INTERNAL_6b932203_4_k_cu_59bdd8bb4cuda3std3__420unreachable_sentinelE:
	.zero		1
	.type		_ZN34_INTERNAL_6b932203_4_k_cu_59bdd8bb4cuda3std6ranges3__45__cpo5ssizeE,@object
	.size		_ZN34_INTERNAL_6b932203_4_k_cu_59bdd8bb4cuda3std6ranges3__45__cpo5ssizeE,(_ZN34_INTERNAL_6b932203_4_k_cu_59bdd8bb6thrust24THRUST_300001_SM_1000_NS12placeholders2_8E - _ZN34_INTERNAL_6b932203_4_k_cu_59bdd8bb4cuda3std6ranges3__45__cpo5ssizeE)
_ZN34_INTERNAL_6b932203_4_k_cu_59bdd8bb4cuda3std6ranges3__45__cpo5ssizeE:
	.zero		1
	.type		_ZN34_INTERNAL_6b932203_4_k_cu_59bdd8bb6thrust24THRUST_300001_SM_1000_NS12placeholders2_8E,@object
	.size		_ZN34_INTERNAL_6b932203_4_k_cu_59bdd8bb6thrust24THRUST_300001_SM_1000_NS12placeholders2_8E,(_ZN34_INTERNAL_6b932203_4_k_cu_59bdd8bb4cuda3std3__45__cpo5crendE - _ZN34_INTERNAL_6b932203_4_k_cu_59bdd8bb6thrust24THRUST_300001_SM_1000_NS12placeholders2_8E)
_ZN34_INTERNAL_6b932203_4_k_cu_59bdd8bb6thrust24THRUST_300001_SM_1000_NS12placeholders2_8E:
	.zero		1
	.type		_ZN34_INTERNAL_6b932203_4_k_cu_59bdd8bb4cuda3std3__45__cpo5crendE,@object
	.size		_ZN34_INTERNAL_6b932203_4_k_cu_59bdd8bb4cuda3std3__45__cpo5crendE,(_ZN34_INTERNAL_6b932203_4_k_cu_59bdd8bb4cuda3std6ranges3__45__cpo4prevE - _ZN34_INTERNAL_6b932203_4_k_cu_59bdd8bb4cuda3std3__45__cpo5crendE)
_ZN34_INTERNAL_6b932203_4_k_cu_59bdd8bb4cuda3std3__45__cpo5crendE:
	.zero		1
	.type		_ZN34_INTERNAL_6b932203_4_k_cu_59bdd8bb4cuda3std6ranges3__45__cpo4prevE,@object
	.size		_ZN34_INTERNAL_6b932203_4_k_cu_59bdd8bb4cuda3std6ranges3__45__cpo4prevE,(_ZN34_INTERNAL_6b932203_4_k_cu_59bdd8bb4cuda3std6ranges3__45__cpo9iter_moveE - _ZN34_INTERNAL_6b932203_4_k_cu_59bdd8bb4cuda3std6ranges3__45__cpo4prevE)
_ZN34_INTERNAL_6b932203_4_k_cu_59bdd8bb4cuda3std6ranges3__45__cpo4prevE:
	.zero		1
	.type		_ZN34_INTERNAL_6b932203_4_k_cu_59bdd8bb4cuda3std6ranges3__45__cpo9iter_moveE,@object
	.size		_ZN34_INTERNAL_6b932203_4_k_cu_59bdd8bb4cuda3std6ranges3__45__cpo9iter_moveE,(_ZN34_INTERNAL_6b932203_4_k_cu_59bdd8bb6thrust24THRUST_300001_SM_1000_NS6system6detail10sequential3seqE - _ZN34_INTERNAL_6b932203_4_k_cu_59bdd8bb4cuda3std6ranges3__45__cpo9iter_moveE)
_ZN34_INTERNAL_6b932203_4_k_cu_59bdd8bb4cuda3std6ranges3__45__cpo9iter_moveE:
	.zero		1
	.type		_ZN34_INTERNAL_6b932203_4_k_cu_59bdd8bb6thrust24THRUST_300001_SM_1000_NS6system6detail10sequential3seqE,@object
	.size		_ZN34_INTERNAL_6b932203_4_k_cu_59bdd8bb6thrust24THRUST_300001_SM_1000_NS6system6detail10sequential3seqE,(.L_31 - _ZN34_INTERNAL_6b932203_4_k_cu_59bdd8bb6thrust24THRUST_300001_SM_1000_NS6system6detail10sequential3seqE)
_ZN34_INTERNAL_6b932203_4_k_cu_59bdd8bb6thrust24THRUST_300001_SM_1000_NS6system6detail10sequential3seqE:
	.zero		1
.L_31:


//--------------------- .nv.constant0._ZN3cub18CUB_300001_SM_10006detail11EmptyKernelIvEEvv --------------------------
	.section	.nv.constant0._ZN3cub18CUB_300001_SM_10006detail11EmptyKernelIvEEvv,"a",@progbits
	.sectionflags	@""
	.align	4
.nv.constant0._ZN3cub18CUB_300001_SM_10006detail11EmptyKernelIvEEvv:
	.zero		896


//--------------------- .nv.constant0._Z6kernelPfS_S_S_ --------------------------
	.section	.nv.constant0._Z6kernelPfS_S_S_,"a",@progbits
	.sectionflags	@""
	.align	4
.nv.constant0._Z6kernelPfS_S_S_:
	.zero		928


//--------------------- SYMBOLS --------------------------

	.type		.nv.reservedSmem.offset0,@object
	.size		.nv.reservedSmem.offset0,0x4
